	.headerflags	@"EF_CUDA_TEXMODE_UNIFIED EF_CUDA_64BIT_ADDRESS EF_CUDA_ACCELERATORS EF_CUDA_SM90 EF_CUDA_VIRTUAL_SM(EF_CUDA_SM90)"
	.elftype	@"ET_EXEC"


//--------------------- .nv.info                  --------------------------
	.section	.nv.info,"",@"SHT_CUDA_INFO"
	.align	4


	//----- nvinfo : EIATTR_REGCOUNT
	.align		4
        /*0000*/ 	.byte	0x04, 0x2f
        /*0002*/ 	.short	(.L_3 - .L_2)
	.align		4
.L_2:
        /*0004*/ 	.word	index@(triton_poi_fused__native_batch_norm_legit_no_training_relu_46)
        /*0008*/ 	.word	0x00000022


	//----- nvinfo : EIATTR_MIN_STACK_SIZE
	.align		4
.L_3:
        /*000c*/ 	.byte	0x04, 0x12
        /*000e*/ 	.short	(.L_5 - .L_4)
	.align		4
.L_4:
        /*0010*/ 	.word	index@(triton_poi_fused__native_batch_norm_legit_no_training_relu_46)
        /*0014*/ 	.word	0x00000000


	//----- nvinfo : EIATTR_FRAME_SIZE
	.align		4
.L_5:
        /*0018*/ 	.byte	0x04, 0x11
        /*001a*/ 	.short	(.L_7 - .L_6)
	.align		4
.L_6:
        /*001c*/ 	.word	index@(triton_poi_fused__native_batch_norm_legit_no_training_relu_46)
        /*0020*/ 	.word	0x00000000


	//----- nvinfo : EIATTR_MIN_STACK_SIZE
	.align		4
.L_7:
        /*0024*/ 	.byte	0x04, 0x12
        /*0026*/ 	.short	(.L_9 - .L_8)
	.align		4
.L_8:
        /*0028*/ 	.word	index@(triton_poi_fused__native_batch_norm_legit_no_training_relu_46)
        /*002c*/ 	.word	0x00000000
.L_9:


//--------------------- .nv.info.triton_poi_fused__native_batch_norm_legit_no_training_relu_46 --------------------------
	.section	.nv.info.triton_poi_fused__native_batch_norm_legit_no_training_relu_46,"",@"SHT_CUDA_INFO"
	.sectionflags	@""
	.align	4


	//----- nvinfo : EIATTR_CUDA_API_VERSION
	.align		4
        /*0000*/ 	.byte	0x04, 0x37
        /*0002*/ 	.short	(.L_11 - .L_10)
.L_10:
        /*0004*/ 	.word	0x0000007c


	//----- nvinfo : EIATTR_KPARAM_INFO
	.align		4
.L_11:
        /*0008*/ 	.byte	0x04, 0x17
        /*000a*/ 	.short	(.L_13 - .L_12)
.L_12:
        /*000c*/ 	.word	0x00000000
        /*0010*/ 	.short	0x0005
        /*0012*/ 	.short	0x0028
        /*0014*/ 	.byte	0x00, 0xf0, 0x11, 0x00


	//----- nvinfo : EIATTR_KPARAM_INFO
	.align		4
.L_13:
        /*0018*/ 	.byte	0x04, 0x17
        /*001a*/ 	.short	(.L_15 - .L_14)
.L_14:
        /*001c*/ 	.word	0x00000000
        /*0020*/ 	.short	0x0004
        /*0022*/ 	.short	0x0020
        /*0024*/ 	.byte	0x00, 0xf4, 0x21, 0x00


	//----- nvinfo : EIATTR_KPARAM_INFO
	.align		4
.L_15:
        /*0028*/ 	.byte	0x04, 0x17
        /*002a*/ 	.short	(.L_17 - .L_16)
.L_16:
        /*002c*/ 	.word	0x00000000
        /*0030*/ 	.short	0x0003
        /*0032*/ 	.short	0x0018
        /*0034*/ 	.byte	0x00, 0xf4, 0x21, 0x00


	//----- nvinfo : EIATTR_KPARAM_INFO
	.align		4
.L_17:
        /*0038*/ 	.byte	0x04, 0x17
        /*003a*/ 	.short	(.L_19 - .L_18)
.L_18:
        /*003c*/ 	.word	0x00000000
        /*0040*/ 	.short	0x0002
        /*0042*/ 	.short	0x0010
        /*0044*/ 	.byte	0x00, 0xf4, 0x21, 0x00


	//----- nvinfo : EIATTR_KPARAM_INFO
	.align		4
.L_19:
        /*0048*/ 	.byte	0x04, 0x17
        /*004a*/ 	.short	(.L_21 - .L_20)
.L_20:
        /*004c*/ 	.word	0x00000000
        /*0050*/ 	.short	0x0001
        /*0052*/ 	.short	0x0008
        /*0054*/ 	.byte	0x00, 0xf4, 0x21, 0x00


	//----- nvinfo : EIATTR_KPARAM_INFO
	.align		4
.L_21:
        /*0058*/ 	.byte	0x04, 0x17
        /*005a*/ 	.short	(.L_23 - .L_22)
.L_22:
        /*005c*/ 	.word	0x00000000
        /*0060*/ 	.short	0x0000
        /*0062*/ 	.short	0x0000
        /*0064*/ 	.byte	0x00, 0xf4, 0x21, 0x00


	//----- nvinfo : EIATTR_SPARSE_MMA_MASK
	.align		4
.L_23:
        /*0068*/ 	.byte	0x03, 0x50
        /*006a*/ 	.short	0x0000


	//----- nvinfo : EIATTR_MAXREG_COUNT
	.align		4
        /*006c*/ 	.byte	0x03, 0x1b
        /*006e*/ 	.short	0x00ff


	//----- nvinfo : EIATTR_EXIT_INSTR_OFFSETS
	.align		4
        /*0070*/ 	.byte	0x04, 0x1c
        /*0072*/ 	.short	(.L_25 - .L_24)


	//   ....[0]....
.L_24:
        /*0074*/ 	.word	0x00000a30


	//----- nvinfo : EIATTR_REQNTID
	.align		4
.L_25:
        /*0078*/ 	.byte	0x04, 0x10
        /*007a*/ 	.short	(.L_27 - .L_26)
.L_26:
        /*007c*/ 	.word	0x00000080
        /*0080*/ 	.word	0x00000001
        /*0084*/ 	.word	0x00000001


	//----- nvinfo : EIATTR_CBANK_PARAM_SIZE
	.align		4
.L_27:
        /*0088*/ 	.byte	0x03, 0x19
        /*008a*/ 	.short	0x002c


	//----- nvinfo : EIATTR_PARAM_CBANK
	.align		4
        /*008c*/ 	.byte	0x04, 0x0a
        /*008e*/ 	.short	(.L_29 - .L_28)
	.align		4
.L_28:
        /*0090*/ 	.word	index@(.nv.constant0.triton_poi_fused__native_batch_norm_legit_no_training_relu_46)
        /*0094*/ 	.short	0x0210
        /*0096*/ 	.short	0x002c


	//----- nvinfo : EIATTR_SW_WAR
	.align		4
.L_29:
        /*0098*/ 	.byte	0x04, 0x36
        /*009a*/ 	.short	(.L_31 - .L_30)
.L_30:
        /*009c*/ 	.word	0x00000008
.L_31:


//--------------------- .nv.callgraph             --------------------------
	.section	.nv.callgraph,"",@"SHT_CUDA_CALLGRAPH"
	.align	4
	.sectionentsize	8
	.align		4
        /*0000*/ 	.word	0x00000000
	.align		4
        /*0004*/ 	.word	0xffffffff
	.align		4
        /*0008*/ 	.word	0x00000000
	.align		4
        /*000c*/ 	.word	0xfffffffe
	.align		4
        /*0010*/ 	.word	0x00000000
	.align		4
        /*0014*/ 	.word	0xfffffffd
	.align		4
        /*0018*/ 	.word	0x00000000
	.align		4
        /*001c*/ 	.word	0xfffffffc


//--------------------- .nv.constant4             --------------------------
	.section	.nv.constant4,"a",@progbits
	.align	8
	.align		8
.nv.constant4:
        /*0000*/ 	.dword	_$_str
	.align		8
        /*0008*/ 	.dword	_$_str_$_2


//--------------------- .text.triton_poi_fused__native_batch_norm_legit_no_training_relu_46 --------------------------
	.section	.text.triton_poi_fused__native_batch_norm_legit_no_training_relu_46,"ax",@progbits
	.align	128
        .global         triton_poi_fused__native_batch_norm_legit_no_training_relu_46
        .type           triton_poi_fused__native_batch_norm_legit_no_training_relu_46,@function
        .size           triton_poi_fused__native_batch_norm_legit_no_training_relu_46,(.L_x_1 - triton_poi_fused__native_batch_norm_legit_no_training_relu_46)
        .other          triton_poi_fused__native_batch_norm_legit_no_training_relu_46,@"STO_CUDA_ENTRY STV_DEFAULT"
triton_poi_fused__native_batch_norm_legit_no_training_relu_46:
.text.triton_poi_fused__native_batch_norm_legit_no_training_relu_46:
[----:B------:R-:W-:Y:S01]  /*0000*/  LDC R1, c[0x0][0x28] ;  /* 0x00000a00ff017b82 */ /* 0x000fe20000000800 */
[----:B------:R-:W1:Y:S07]  /*0010*/  S2R R0, SR_TID.X ;  /* 0x0000000000007919 */ /* 0x000e6e0000002100 */
[----:B------:R-:W2:Y:S01]  /*0020*/  LDC.64 R14, c[0x0][0x220] ;  /* 0x00008800ff0e7b82 */ /* 0x000ea20000000a00 */
[----:B------:R-:W-:Y:S01]  /*0030*/  ULDC.64 UR4, c[0x0][0x208] ;  /* 0x0000820000047ab9 */ /* 0x000fe20000000a00 */
[----:B------:R-:W3:Y:S06]  /*0040*/  S2R R3, SR_CTAID.X ;  /* 0x0000000000037919 */ /* 0x000eec0000002500 */
[----:B------:R-:W4:Y:S08]  /*0050*/  LDC.64 R12, c[0x0][0x218] ;  /* 0x00008600ff0c7b82 */ /* 0x000f300000000a00 */
[----:B------:R-:W5:Y:S08]  /*0060*/  LDC.64 R24, c[0x0][0x210] ;  /* 0x00008400ff187b82 */ /* 0x000f700000000a00 */
[----:B------:R-:W5:Y:S01]  /*0070*/  LDC.64 R30, c[0x0][0x228] ;  /* 0x00008a00ff1e7b82 */ /* 0x000f620000000a00 */
[----:B-1----:R-:W-:-:S07]  /*0080*/  SHF.L.U32 R0, R0, 0x2, RZ ;  /* 0x0000000200007819 */ /* 0x002fce00000006ff */
[----:B------:R-:W1:Y:S01]  /*0090*/  LDC.64 R28, c[0x0][0x230] ;  /* 0x00008c00ff1c7b82 */ /* 0x000e620000000a00 */
[----:B------:R-:W-:-:S04]  /*00a0*/  LOP3.LUT R0, R0, 0x1fc, RZ, 0xc0, !PT ;  /* 0x000001fc00007812 */ /* 0x000fc800078ec0ff */
[----:B---3--:R-:W-:-:S05]  /*00b0*/  LEA R0, R3, R0, 0xa ;  /* 0x0000000003007211 */ /* 0x008fca00078e50ff */
[----:B------:R-:W-:-:S05]  /*00c0*/  IMAD.HI R2, R0, 0x2aaaaaab, RZ ;  /* 0x2aaaaaab00027827 */ /* 0x000fca00078e02ff */
[----:B------:R-:W-:-:S04]  /*00d0*/  SHF.R.U32.HI R3, RZ, 0x1f, R2 ;  /* 0x0000001fff037819 */ /* 0x000fc80000011602 */
[----:B------:R-:W-:-:S05]  /*00e0*/  LEA.HI R3, R2, R3, RZ, 0x1a ;  /* 0x0000000302037211 */ /* 0x000fca00078fd0ff */
[----:B------:R-:W-:-:S04]  /*00f0*/  IMAD R2, R3, -0x180, R0 ;  /* 0xfffffe8003027824 */ /* 0x000fc800078e0200 */
[----:B--2---:R-:W-:-:S06]  /*0100*/  IMAD.WIDE R18, R2, 0x4, R14 ;  /* 0x0000000402127825 */ /* 0x004fcc00078e020e */
[----:B------:R-:W2:Y:S01]  /*0110*/  LDG.E.EL.128 R16, desc[UR4][R18.64] ;  /* 0x0000000412107981 */ /* 0x000ea2000c2e1d00 */
[----:B----4-:R-:W-:-:S04]  /*0120*/  IMAD.WIDE R4, R2, 0x4, R12 ;  /* 0x0000000402047825 */ /* 0x010fc800078e020c */
[----:B-----5:R-:W-:Y:S02]  /*0130*/  IMAD.WIDE R24, R0, 0x4, R24 ;  /* 0x0000000400187825 */ /* 0x020fe400078e0218 */
[----:B------:R-:W3:Y:S04]  /*0140*/  LDG.E.EL.128 R4, desc[UR4][R4.64] ;  /* 0x0000000404047981 */ /* 0x000ee8000c2e1d00 */
[----:B------:R-:W3:Y:S01]  /*0150*/  LDG.E.128 R8, desc[UR4][R24.64] ;  /* 0x0000000418087981 */ /* 0x000ee2000c1e1d00 */
[----:B------:R-:W-:Y:S01]  /*0160*/  IADD3 R27, R0, 0x200, RZ ;  /* 0x00000200001b7810 */ /* 0x000fe20007ffe0ff */
[----:B------:R-:W-:-:S04]  /*0170*/  HFMA2.MMA R0, -RZ, RZ, 1.625, 0 ;  /* 0x3e800000ff007435 */ /* 0x000fc800000001ff */
[----:B------:R-:W-:-:S04]  /*0180*/  IMAD.HI R3, R27, 0x2aaaaaab, RZ ;  /* 0x2aaaaaab1b037827 */ /* 0x000fc800078e02ff */
[----:B--2---:R-:W-:Y:S01]  /*0190*/  FADD R16, R16, 0.0010000000474974513054 ;  /* 0x3a83126f10107421 */ /* 0x004fe20000000000 */
[----:B------:R-:W-:Y:S01]  /*01a0*/  FADD R17, R17, 0.0010000000474974513054 ;  /* 0x3a83126f11117421 */ /* 0x000fe20000000000 */
[----:B------:R-:W-:-:S04]  /*01b0*/  FADD R18, R18, 0.0010000000474974513054 ;  /* 0x3a83126f12127421 */ /* 0x000fc80000000000 */
[----:B------:R-:W2:Y:S08]  /*01c0*/  MUFU.SQRT R16, R16 ;  /* 0x0000001000107308 */ /* 0x000eb00000002000 */
[----:B------:R-:W4:Y:S01]  /*01d0*/  MUFU.SQRT R22, R17 ;  /* 0x0000001100167308 */ /* 0x000f220000002000 */
[----:B------:R-:W-:-:S07]  /*01e0*/  FADD R19, R19, 0.0010000000474974513054 ;  /* 0x3a83126f13137421 */ /* 0x000fce0000000000 */
[----:B------:R-:W5:Y:S01]  /*01f0*/  MUFU.SQRT R21, R18 ;  /* 0x0000001200157308 */ /* 0x000f620000002000 */
[C---:B--2---:R-:W-:Y:S02]  /*0200*/  FSETP.GT.AND P6, PT, R16.reuse, 8.50705917302346158658e+37, PT ;  /* 0x7e8000001000780b */ /* 0x044fe40003fc4000 */
[----:B------:R-:W-:Y:S02]  /*0210*/  FSETP.GEU.AND P4, PT, R16, 1.175494350822287508e-38, PT ;  /* 0x008000001000780b */ /* 0x000fe40003f8e000 */
[----:B----4-:R-:W-:-:S03]  /*0220*/  FSETP.GT.AND P5, PT, R22, 8.50705917302346158658e+37, PT ;  /* 0x7e8000001600780b */ /* 0x010fc60003fa4000 */
[----:B------:R-:W2:Y:S01]  /*0230*/  MUFU.SQRT R20, R19 ;  /* 0x0000001300147308 */ /* 0x000ea20000002000 */
[----:B------:R-:W-:Y:S02]  /*0240*/  FSETP.GEU.AND P1, PT, R22, 1.175494350822287508e-38, PT ;  /* 0x008000001600780b */ /* 0x000fe40003f2e000 */
[----:B-----5:R-:W-:-:S03]  /*0250*/  FSETP.GT.AND P3, PT, R21, 8.50705917302346158658e+37, PT ;  /* 0x7e8000001500780b */ /* 0x020fc60003f64000 */
[----:B------:R-:W-:Y:S01]  /*0260*/  @P6 FMUL R16, R16, 0.25 ;  /* 0x3e80000010106820 */ /* 0x000fe20000400000 */
[----:B------:R-:W-:-:S03]  /*0270*/  FSETP.GEU.AND P0, PT, R21, 1.175494350822287508e-38, PT ;  /* 0x008000001500780b */ /* 0x000fc60003f0e000 */
[----:B------:R-:W-:Y:S01]  /*0280*/  @P5 FMUL R22, R22, 0.25 ;  /* 0x3e80000016165820 */ /* 0x000fe20000400000 */
[----:B------:R-:W-:Y:S01]  /*0290*/  @!P4 FMUL R16, R16, 16777216 ;  /* 0x4b8000001010c820 */ /* 0x000fe20000400000 */
[----:B------:R-:W-:Y:S02]  /*02a0*/  SHF.R.U32.HI R18, RZ, 0x1f, R3 ;  /* 0x0000001fff127819 */ /* 0x000fe40000011603 */
[----:B--2---:R-:W-:Y:S01]  /*02b0*/  FSETP.GT.AND P2, PT, R20, 8.50705917302346158658e+37, PT ;  /* 0x7e8000001400780b */ /* 0x004fe20003f44000 */
[----:B------:R-:W-:Y:S01]  /*02c0*/  @!P1 FMUL R22, R22, 16777216 ;  /* 0x4b80000016169820 */ /* 0x000fe20000400000 */
[----:B------:R-:W-:Y:S02]  /*02d0*/  FSEL R17, R0, 1, P6 ;  /* 0x3f80000000117808 */ /* 0x000fe40003000000 */
[----:B------:R-:W-:Y:S01]  /*02e0*/  FSETP.GEU.AND P6, PT, R20, 1.175494350822287508e-38, PT ;  /* 0x008000001400780b */ /* 0x000fe20003fce000 */
[----:B------:R-:W-:Y:S01]  /*02f0*/  @P3 FMUL R21, R21, 0.25 ;  /* 0x3e80000015153820 */ /* 0x000fe20000400000 */
[----:B------:R-:W2:Y:S01]  /*0300*/  MUFU.RCP R16, R16 ;  /* 0x0000001000107308 */ /* 0x000ea20000001000 */
[----:B------:R-:W-:-:S02]  /*0310*/  LEA.HI R26, R3, R18, RZ, 0x1a ;  /* 0x00000012031a7211 */ /* 0x000fc400078fd0ff */
[----:B------:R-:W-:-:S05]  /*0320*/  @!P0 FMUL R21, R21, 16777216 ;  /* 0x4b80000015158820 */ /* 0x000fca0000400000 */
[----:B------:R-:W4:Y:S01]  /*0330*/  MUFU.RCP R18, R22 ;  /* 0x0000001600127308 */ /* 0x000f220000001000 */
[----:B---3--:R-:W-:Y:S01]  /*0340*/  FADD R7, R11, -R7 ;  /* 0x800000070b077221 */ /* 0x008fe20000000000 */
[----:B------:R-:W-:Y:S01]  /*0350*/  @P2 FMUL R20, R20, 0.25 ;  /* 0x3e80000014142820 */ /* 0x000fe20000400000 */
[----:B------:R-:W-:-:S05]  /*0360*/  FSEL R11, R0, 1, P5 ;  /* 0x3f800000000b7808 */ /* 0x000fca0002800000 */
[----:B------:R-:W3:Y:S01]  /*0370*/  MUFU.RCP R19, R21 ;  /* 0x0000001500137308 */ /* 0x000ee20000001000 */
[----:B------:R-:W-:Y:S01]  /*0380*/  @!P6 FMUL R20, R20, 16777216 ;  /* 0x4b8000001414e820 */ /* 0x000fe20000400000 */
[----:B------:R-:W-:Y:S01]  /*0390*/  FADD R8, R8, -R4 ;  /* 0x8000000408087221 */ /* 0x000fe20000000000 */
[----:B------:R-:W-:Y:S01]  /*03a0*/  @!P4 FMUL R17, R17, 16777216 ;  /* 0x4b8000001111c820 */ /* 0x000fe20000400000 */
[----:B------:R-:W-:Y:S01]  /*03b0*/  FSEL R4, R0, 1, P3 ;  /* 0x3f80000000047808 */ /* 0x000fe20001800000 */
[----:B------:R-:W-:Y:S01]  /*03c0*/  @!P1 FMUL R11, R11, 16777216 ;  /* 0x4b8000000b0b9820 */ /* 0x000fe20000400000 */
[----:B------:R-:W-:Y:S01]  /*03d0*/  FADD R3, R9, -R5 ;  /* 0x8000000509037221 */ /* 0x000fe20000000000 */
[----:B--2---:R-:W-:Y:S01]  /*03e0*/  FMUL R9, R16, R17 ;  /* 0x0000001110097220 */ /* 0x004fe20000400000 */
[----:B------:R2:W5:Y:S01]  /*03f0*/  MUFU.RCP R5, R20 ;  /* 0x0000001400057308 */ /* 0x0005620000001000 */
[----:B----4-:R-:W-:Y:S01]  /*0400*/  FMUL R18, R18, R11 ;  /* 0x0000000b12127220 */ /* 0x010fe20000400000 */
[----:B-1----:R-:W-:-:S04]  /*0410*/  IMAD.WIDE R16, R2, 0x4, R28 ;  /* 0x0000000402107825 */ /* 0x002fc800078e021c */
[----:B------:R-:W-:Y:S01]  /*0420*/  @!P0 FMUL R4, R4, 16777216 ;  /* 0x4b80000004048820 */ /* 0x000fe20000400000 */
[----:B0-2---:R-:W-:-:S04]  /*0430*/  IMAD.WIDE R20, R2, 0x4, R30 ;  /* 0x0000000402147825 */ /* 0x005fc800078e021e */
[----:B---3--:R-:W-:Y:S01]  /*0440*/  FMUL R4, R19, R4 ;  /* 0x0000000413047220 */ /* 0x008fe20000400000 */
[----:B------:R-:W-:Y:S02]  /*0450*/  FMUL R3, R18, R3 ;  /* 0x0000000312037220 */ /* 0x000fe40000400000 */
[----:B------:R-:W2:Y:S04]  /*0460*/  LDG.E.EL.128 R16, desc[UR4][R16.64] ;  /* 0x0000000410107981 */ /* 0x000ea8000c2e1d00 */
[----:B------:R-:W2:Y:S01]  /*0470*/  LDG.E.EL.128 R20, desc[UR4][R20.64] ;  /* 0x0000000414147981 */ /* 0x000ea2000c2e1d00 */
[----:B------:R-:W-:Y:S01]  /*0480*/  FADD R6, R10, -R6 ;  /* 0x800000060a067221 */ /* 0x000fe20000000000 */
[----:B------:R-:W-:Y:S01]  /*0490*/  FSEL R10, R0, 1, P2 ;  /* 0x3f800000000a7808 */ /* 0x000fe20001000000 */
[----:B------:R-:W-:-:S02]  /*04a0*/  IMAD R27, R26, -0x180, R27 ;  /* 0xfffffe801a1b7824 */ /* 0x000fc400078e021b */
[----:B------:R-:W-:Y:S02]  /*04b0*/  FMUL R2, R9, R8 ;  /* 0x0000000809027220 */ /* 0x000fe40000400000 */
[----:B------:R-:W-:Y:S01]  /*04c0*/  @!P6 FMUL R10, R10, 16777216 ;  /* 0x4b8000000a0ae820 */ /* 0x000fe20000400000 */
[----:B------:R-:W-:-:S04]  /*04d0*/  IMAD.WIDE R8, R27, 0x4, R14 ;  /* 0x000000041b087825 */ /* 0x000fc800078e020e */
[----:B-----5:R-:W-:Y:S02]  /*04e0*/  FMUL R5, R5, R10 ;  /* 0x0000000a05057220 */ /* 0x020fe40000400000 */
[----:B------:R-:W3:Y:S01]  /*04f0*/  LDG.E.EL.128 R8, desc[UR4][R8.64] ;  /* 0x0000000408087981 */ /* 0x000ee2000c2e1d00 */
[----:B------:R-:W-:Y:S01]  /*0500*/  FMUL R15, R4, R6 ;  /* 0x00000006040f7220 */ /* 0x000fe20000400000 */
[----:B------:R-:W-:-:S04]  /*0510*/  IMAD.WIDE R12, R27, 0x4, R12 ;  /* 0x000000041b0c7825 */ /* 0x000fc800078e020c */
[----:B------:R-:W-:-:S04]  /*0520*/  IMAD.WIDE R30, R27, 0x4, R30 ;  /* 0x000000041b1e7825 */ /* 0x000fc800078e021e */
[----:B--2---:R-:W-:Y:S01]  /*0530*/  FFMA R2, R20, R2, R16 ;  /* 0x0000000214027223 */ /* 0x004fe20000000010 */
[----:B------:R-:W-:Y:S01]  /*0540*/  FMUL R16, R5, R7 ;  /* 0x0000000705107220 */ /* 0x000fe20000400000 */
[----:B------:R-:W-:Y:S01]  /*0550*/  FFMA R26, R22, R15, R18 ;  /* 0x0000000f161a7223 */ /* 0x000fe20000000012 */
[----:B------:R-:W2:Y:S04]  /*0560*/  LDG.E.128 R4, desc[UR4][R24.64+0x800] ;  /* 0x0008000418047981 */ /* 0x000ea8000c1e1d00 */
[----:B------:R-:W2:Y:S01]  /*0570*/  LDG.E.EL.128 R12, desc[UR4][R12.64] ;  /* 0x000000040c0c7981 */ /* 0x000ea2000c2e1d00 */
[----:B------:R-:W-:Y:S01]  /*0580*/  FFMA R3, R21, R3, R17 ;  /* 0x0000000315037223 */ /* 0x000fe20000000011 */
[----:B------:R-:W-:-:S04]  /*0590*/  IMAD.WIDE R20, R27, 0x4, R28 ;  /* 0x000000041b147825 */ /* 0x000fc800078e021c */
[----:B------:R-:W-:Y:S02]  /*05a0*/  FFMA R27, R23, R16, R19 ;  /* 0x00000010171b7223 */ /* 0x000fe40000000013 */
[----:B------:R-:W4:Y:S04]  /*05b0*/  LDG.E.EL.128 R16, desc[UR4][R30.64] ;  /* 0x000000041e107981 */ /* 0x000f28000c2e1d00 */
[----:B------:R-:W4:Y:S01]  /*05c0*/  LDG.E.EL.128 R20, desc[UR4][R20.64] ;  /* 0x0000000414147981 */ /* 0x000f22000c2e1d00 */
[----:B---3--:R-:W-:Y:S01]  /*05d0*/  FADD R8, R8, 0.0010000000474974513054 ;  /* 0x3a83126f08087421 */ /* 0x008fe20000000000 */
[----:B------:R-:W-:Y:S01]  /*05e0*/  FADD R9, R9, 0.0010000000474974513054 ;  /* 0x3a83126f09097421 */ /* 0x000fe20000000000 */
[----:B------:R-:W-:-:S04]  /*05f0*/  FADD R10, R10, 0.0010000000474974513054 ;  /* 0x3a83126f0a0a7421 */ /* 0x000fc80000000000 */
[----:B------:R-:W0:Y:S01]  /*0600*/  MUFU.SQRT R8, R8 ;  /* 0x0000000800087308 */ /* 0x000e220000002000 */
[----:B------:R-:W-:-:S07]  /*0610*/  FADD R11, R11, 0.0010000000474974513054 ;  /* 0x3a83126f0b0b7421 */ /* 0x000fce0000000000 */
[----:B------:R-:W1:Y:S08]  /*0620*/  MUFU.SQRT R9, R9 ;  /* 0x0000000900097308 */ /* 0x000e700000002000 */
[----:B------:R-:W3:Y:S01]  /*0630*/  MUFU.SQRT R10, R10 ;  /* 0x0000000a000a7308 */ /* 0x000ee20000002000 */
[----:B0-----:R-:W-:-:S07]  /*0640*/  FSETP.GT.AND P6, PT, R8, 8.50705917302346158658e+37, PT ;  /* 0x7e8000000800780b */ /* 0x001fce0003fc4000 */
[----:B------:R-:W0:Y:S01]  /*0650*/  MUFU.SQRT R11, R11 ;  /* 0x0000000b000b7308 */ /* 0x000e220000002000 */
[C---:B-1----:R-:W-:Y:S02]  /*0660*/  FSETP.GT.AND P4, PT, R9.reuse, 8.50705917302346158658e+37, PT ;  /* 0x7e8000000900780b */ /* 0x042fe40003f84000 */
[----:B------:R-:W-:Y:S02]  /*0670*/  FSETP.GEU.AND P5, PT, R8, 1.175494350822287508e-38, PT ;  /* 0x008000000800780b */ /* 0x000fe40003fae000 */
[----:B---3--:R-:W-:Y:S01]  /*0680*/  FSETP.GT.AND P3, PT, R10, 8.50705917302346158658e+37, PT ;  /* 0x7e8000000a00780b */ /* 0x008fe20003f64000 */
[----:B------:R-:W-:Y:S01]  /*0690*/  @P6 FMUL R8, R8, 0.25 ;  /* 0x3e80000008086820 */ /* 0x000fe20000400000 */
[----:B------:R-:W-:Y:S02]  /*06a0*/  FSETP.GEU.AND P1, PT, R9, 1.175494350822287508e-38, PT ;  /* 0x008000000900780b */ /* 0x000fe40003f2e000 */
[----:B------:R-:W-:Y:S02]  /*06b0*/  FSETP.GEU.AND P0, PT, R10, 1.175494350822287508e-38, PT ;  /* 0x008000000a00780b */ /* 0x000fe40003f0e000 */
[----:B0-----:R-:W-:-:S03]  /*06c0*/  FSETP.GT.AND P2, PT, R11, 8.50705917302346158658e+37, PT ;  /* 0x7e8000000b00780b */ /* 0x001fc60003f44000 */
[----:B------:R-:W-:-:S04]  /*06d0*/  @P4 FMUL R9, R9, 0.25 ;  /* 0x3e80000009094820 */ /* 0x000fc80000400000 */
[----:B------:R-:W-:Y:S02]  /*06e0*/  @P3 FMUL R10, R10, 0.25 ;  /* 0x3e8000000a0a3820 */ /* 0x000fe40000400000 */
[----:B------:R-:W-:Y:S02]  /*06f0*/  @!P1 FMUL R9, R9, 16777216 ;  /* 0x4b80000009099820 */ /* 0x000fe40000400000 */
[----:B------:R-:W-:Y:S01]  /*0700*/  @!P0 FMUL R10, R10, 16777216 ;  /* 0x4b8000000a0a8820 */ /* 0x000fe20000400000 */
[----:B------:R-:W-:-:S03]  /*0710*/  @!P5 FMUL R8, R8, 16777216 ;  /* 0x4b8000000808d820 */ /* 0x000fc60000400000 */
[----:B------:R-:W0:Y:S08]  /*0720*/  MUFU.RCP R9, R9 ;  /* 0x0000000900097308 */ /* 0x000e300000001000 */
[----:B------:R-:W-:Y:S01]  /*0730*/  MUFU.RCP R10, R10 ;  /* 0x0000000a000a7308 */ /* 0x000fe20000001000 */
[----:B--2---:R-:W-:Y:S01]  /*0740*/  FADD R4, R4, -R12 ;  /* 0x8000000c04047221 */ /* 0x004fe20000000000 */
[----:B------:R-:W-:-:S02]  /*0750*/  FSEL R12, R0, 1, P6 ;  /* 0x3f800000000c7808 */ /* 0x000fc40003000000 */
[C---:B------:R-:W-:Y:S01]  /*0760*/  FSETP.GEU.AND P6, PT, R11.reuse, 1.175494350822287508e-38, PT ;  /* 0x008000000b00780b */ /* 0x040fe20003fce000 */
[----:B------:R-:W-:Y:S01]  /*0770*/  @P2 FMUL R11, R11, 0.25 ;  /* 0x3e8000000b0b2820 */ /* 0x000fe20000400000 */
[----:B------:R-:W-:Y:S02]  /*0780*/  FADD R5, R5, -R13 ;  /* 0x8000000d05057221 */ /* 0x000fe40000000000 */
[----:B------:R1:W2:Y:S09]  /*0790*/  MUFU.RCP R13, R8 ;  /* 0x00000008000d7308 */ /* 0x0002b20000001000 */
[----:B------:R-:W-:Y:S01]  /*07a0*/  @!P6 FMUL R11, R11, 16777216 ;  /* 0x4b8000000b0be820 */ /* 0x000fe20000400000 */
[----:B------:R-:W-:-:S05]  /*07b0*/  FADD R7, R7, -R15 ;  /* 0x8000000f07077221 */ /* 0x000fca0000000000 */
[----:B------:R-:W3:Y:S01]  /*07c0*/  MUFU.RCP R11, R11 ;  /* 0x0000000b000b7308 */ /* 0x000ee20000001000 */
[C---:B-1----:R-:W-:Y:S02]  /*07d0*/  FSEL R8, R0.reuse, 1, P4 ;  /* 0x3f80000000087808 */ /* 0x042fe40002000000 */
[C---:B------:R-:W-:Y:S02]  /*07e0*/  FSEL R15, R0.reuse, 1, P3 ;  /* 0x3f800000000f7808 */ /* 0x040fe40001800000 */
[----:B------:R-:W-:Y:S01]  /*07f0*/  FSEL R0, R0, 1, P2 ;  /* 0x3f80000000007808 */ /* 0x000fe20001000000 */
[----:B------:R-:W-:Y:S01]  /*0800*/  @!P1 FMUL R8, R8, 16777216 ;  /* 0x4b80000008089820 */ /* 0x000fe20000400000 */
[----:B------:R-:W-:Y:S01]  /*0810*/  @!P5 FMUL R12, R12, 16777216 ;  /* 0x4b8000000c0cd820 */ /* 0x000fe20000400000 */
[----:B------:R-:W-:Y:S02]  /*0820*/  @!P0 FMUL R15, R15, 16777216 ;  /* 0x4b8000000f0f8820 */ /* 0x000fe40000400000 */
[----:B------:R-:W-:Y:S01]  /*0830*/  @!P6 FMUL R0, R0, 16777216 ;  /* 0x4b8000000000e820 */ /* 0x000fe20000400000 */
[----:B0-----:R-:W-:Y:S01]  /*0840*/  FMUL R8, R9, R8 ;  /* 0x0000000809087220 */ /* 0x001fe20000400000 */
[----:B------:R-:W-:Y:S01]  /*0850*/  FADD R6, R6, -R14 ;  /* 0x8000000e06067221 */ /* 0x000fe20000000000 */
[----:B--2---:R-:W-:Y:S01]  /*0860*/  FMUL R13, R13, R12 ;  /* 0x0000000c0d0d7220 */ /* 0x004fe20000400000 */
[----:B------:R-:W-:Y:S01]  /*0870*/  FMUL R15, R10, R15 ;  /* 0x0000000f0a0f7220 */ /* 0x000fe20000400000 */
[----:B---3--:R-:W-:Y:S01]  /*0880*/  FMUL R0, R11, R0 ;  /* 0x000000000b007220 */ /* 0x008fe20000400000 */
[----:B------:R-:W-:Y:S01]  /*0890*/  FMUL R8, R8, R5 ;  /* 0x0000000508087220 */ /* 0x000fe20000400000 */
[----:B------:R-:W-:Y:S01]  /*08a0*/  FMUL R13, R13, R4 ;  /* 0x000000040d0d7220 */ /* 0x000fe20000400000 */
[----:B------:R-:W-:Y:S01]  /*08b0*/  FMUL R15, R15, R6 ;  /* 0x000000060f0f7220 */ /* 0x000fe20000400000 */
[----:B------:R-:W-:Y:S01]  /*08c0*/  FMUL R0, R0, R7 ;  /* 0x0000000700007220 */ /* 0x000fe20000400000 */
[----:B----4-:R-:W-:Y:S01]  /*08d0*/  FFMA R8, R17, R8, R21 ;  /* 0x0000000811087223 */ /* 0x010fe20000000015 */
[----:B------:R-:W-:Y:S01]  /*08e0*/  FFMA R13, R16, R13, R20 ;  /* 0x0000000d100d7223 */ /* 0x000fe20000000014 */
[----:B------:R-:W-:Y:S01]  /*08f0*/  FFMA R15, R18, R15, R22 ;  /* 0x0000000f120f7223 */ /* 0x000fe20000000016 */
[----:B------:R-:W-:Y:S01]  /*0900*/  FFMA R0, R19, R0, R23 ;  /* 0x0000000013007223 */ /* 0x000fe20000000017 */
[----:B------:R-:W-:-:S02]  /*0910*/  FSETP.GEU.AND P6, PT, R27, RZ, PT ;  /* 0x000000ff1b00720b */ /* 0x000fc40003fce000 */
[----:B------:R-:W-:Y:S02]  /*0920*/  FSETP.GEU.AND P4, PT, R8, RZ, PT ;  /* 0x000000ff0800720b */ /* 0x000fe40003f8e000 */
[----:B------:R-:W-:Y:S02]  /*0930*/  SEL R7, R27, RZ, P6 ;  /* 0x000000ff1b077207 */ /* 0x000fe40003000000 */
[----:B------:R-:W-:Y:S02]  /*0940*/  FSETP.GEU.AND P0, PT, R26, RZ, PT ;  /* 0x000000ff1a00720b */ /* 0x000fe40003f0e000 */
[----:B------:R-:W-:Y:S02]  /*0950*/  FSETP.GEU.AND P1, PT, R3, RZ, PT ;  /* 0x000000ff0300720b */ /* 0x000fe40003f2e000 */
[----:B------:R-:W-:Y:S02]  /*0960*/  FSETP.GEU.AND P2, PT, R2, RZ, PT ;  /* 0x000000ff0200720b */ /* 0x000fe40003f4e000 */
[----:B------:R-:W-:-:S02]  /*0970*/  FSETP.GEU.AND P3, PT, R15, RZ, PT ;  /* 0x000000ff0f00720b */ /* 0x000fc40003f6e000 */
[----:B------:R-:W-:Y:S02]  /*0980*/  FSETP.GEU.AND P5, PT, R13, RZ, PT ;  /* 0x000000ff0d00720b */ /* 0x000fe40003fae000 */
[----:B------:R-:W-:Y:S02]  /*0990*/  FSETP.GEU.AND P6, PT, R0, RZ, PT ;  /* 0x000000ff0000720b */ /* 0x000fe40003fce000 */
[----:B------:R-:W-:Y:S02]  /*09a0*/  SEL R9, R8, RZ, P4 ;  /* 0x000000ff08097207 */ /* 0x000fe40002000000 */
[----:B------:R-:W-:Y:S02]  /*09b0*/  SEL R6, R26, RZ, P0 ;  /* 0x000000ff1a067207 */ /* 0x000fe40000000000 */
[----:B------:R-:W-:Y:S02]  /*09c0*/  SEL R5, R3, RZ, P1 ;  /* 0x000000ff03057207 */ /* 0x000fe40000800000 */
[----:B------:R-:W-:-:S02]  /*09d0*/  SEL R4, R2, RZ, P2 ;  /* 0x000000ff02047207 */ /* 0x000fc40001000000 */
[----:B------:R-:W-:Y:S02]  /*09e0*/  SEL R10, R15, RZ, P3 ;  /* 0x000000ff0f0a7207 */ /* 0x000fe40001800000 */
[----:B------:R-:W-:Y:S02]  /*09f0*/  SEL R8, R13, RZ, P5 ;  /* 0x000000ff0d087207 */ /* 0x000fe40002800000 */
[----:B------:R-:W-:Y:S01]  /*0a00*/  SEL R11, R0, RZ, P6 ;  /* 0x000000ff000b7207 */ /* 0x000fe20003000000 */
[----:B------:R-:W-:Y:S04]  /*0a10*/  STG.E.128 desc[UR4][R24.64], R4 ;  /* 0x0000000418007986 */ /* 0x000fe8000c101d04 */
[----:B------:R-:W-:Y:S01]  /*0a20*/  STG.E.128 desc[UR4][R24.64+0x800], R8 ;  /* 0x0008000818007986 */ /* 0x000fe2000c101d04 */
[----:B------:R-:W-:Y:S05]  /*0a30*/  EXIT ;  /* 0x000000000000794d */ /* 0x000fea0003800000 */
.L_x_0:
[----:B------:R-:W-:-:S00]  /*0a40*/  BRA `(.L_x_0) ;  /* 0xfffffffc00fc7947 */ /* 0x000fc0000383ffff */
[----:B------:R-:W-:-:S00]  /*0a50*/  NOP ;  /* 0x0000000000007918 */ /* 0x000fc00000000000 */
        /* <DEDUP_REMOVED lines=10> */
.L_x_1:


//--------------------- .nv.global.init           --------------------------
	.section	.nv.global.init,"aw",@progbits
.nv.global.init:
	.type		_$_str,@object
	.size		_$_str,(_$_str_$_2 - _$_str)
_$_str:
        /*0000*/ 	.byte	0x5f, 0x5f, 0x43, 0x55, 0x44, 0x41, 0x5f, 0x46, 0x54, 0x5a, 0x00
	.type		_$_str_$_2,@object
	.size		_$_str_$_2,(.L_1 - _$_str_$_2)
_$_str_$_2:
        /*000b*/ 	.byte	0x5f, 0x5f, 0x43, 0x55, 0x44, 0x41, 0x5f, 0x50, 0x52, 0x45, 0x43, 0x5f, 0x53, 0x51, 0x52, 0x54
        /*001b*/ 	.byte	0x00
.L_1:


//--------------------- .nv.constant0.triton_poi_fused__native_batch_norm_legit_no_training_relu_46 --------------------------
	.section	.nv.constant0.triton_poi_fused__native_batch_norm_legit_no_training_relu_46,"a",@progbits
	.sectionflags	@""
	.align	4
.nv.constant0.triton_poi_fused__native_batch_norm_legit_no_training_relu_46:
	.zero		572
